//
// Generated by NVIDIA NVVM Compiler
//
// Compiler Build ID: CL-36424714
// Cuda compilation tools, release 13.0, V13.0.88
// Based on NVVM 20.0.0
//

.version 9.0
.target sm_100
.address_size 64

	// .globl	_ZN5sgemm7kernels19sgemm_gmem_coalesceEPKfS2_Pfffjjj

.visible .entry _ZN5sgemm7kernels19sgemm_gmem_coalesceEPKfS2_Pfffjjj(
	.param .u64 .ptr .align 1 _ZN5sgemm7kernels19sgemm_gmem_coalesceEPKfS2_Pfffjjj_param_0,
	.param .u64 .ptr .align 1 _ZN5sgemm7kernels19sgemm_gmem_coalesceEPKfS2_Pfffjjj_param_1,
	.param .u64 .ptr .align 1 _ZN5sgemm7kernels19sgemm_gmem_coalesceEPKfS2_Pfffjjj_param_2,
	.param .f32 _ZN5sgemm7kernels19sgemm_gmem_coalesceEPKfS2_Pfffjjj_param_3,
	.param .f32 _ZN5sgemm7kernels19sgemm_gmem_coalesceEPKfS2_Pfffjjj_param_4,
	.param .u32 _ZN5sgemm7kernels19sgemm_gmem_coalesceEPKfS2_Pfffjjj_param_5,
	.param .u32 _ZN5sgemm7kernels19sgemm_gmem_coalesceEPKfS2_Pfffjjj_param_6,
	.param .u32 _ZN5sgemm7kernels19sgemm_gmem_coalesceEPKfS2_Pfffjjj_param_7
)
{
	.reg .pred 	%p<13>;
	.reg .b32 	%r<94>;
	.reg .b32 	%f<73>;
	.reg .b64 	%rd<70>;

	ld.param.u64 	%rd4, [_ZN5sgemm7kernels19sgemm_gmem_coalesceEPKfS2_Pfffjjj_param_0];
	ld.param.u64 	%rd5, [_ZN5sgemm7kernels19sgemm_gmem_coalesceEPKfS2_Pfffjjj_param_1];
	ld.param.f32 	%f13, [_ZN5sgemm7kernels19sgemm_gmem_coalesceEPKfS2_Pfffjjj_param_3];
	ld.param.f32 	%f14, [_ZN5sgemm7kernels19sgemm_gmem_coalesceEPKfS2_Pfffjjj_param_4];
	ld.param.u32 	%r46, [_ZN5sgemm7kernels19sgemm_gmem_coalesceEPKfS2_Pfffjjj_param_5];
	ld.param.u32 	%r44, [_ZN5sgemm7kernels19sgemm_gmem_coalesceEPKfS2_Pfffjjj_param_6];
	ld.param.u32 	%r47, [_ZN5sgemm7kernels19sgemm_gmem_coalesceEPKfS2_Pfffjjj_param_7];
	cvta.to.global.u64 	%rd1, %rd5;
	cvta.to.global.u64 	%rd2, %rd4;
	mov.u32 	%r48, %ntid.x;
	mov.u32 	%r49, %ctaid.x;
	mul.lo.s32 	%r1, %r48, %r49;
	mov.u32 	%r2, %tid.x;
	add.s32 	%r3, %r1, %r2;
	mov.u32 	%r50, %ntid.y;
	mov.u32 	%r51, %ctaid.y;
	mov.u32 	%r52, %tid.y;
	mad.lo.s32 	%r53, %r50, %r51, %r52;
	setp.ge.u32 	%p1, %r3, %r46;
	setp.ge.u32 	%p2, %r53, %r47;
	or.pred  	%p3, %p1, %p2;
	@%p3 bra 	$L__BB0_14;
	setp.eq.s32 	%p4, %r44, 0;
	mov.f32 	%f72, 0f00000000;
	@%p4 bra 	$L__BB0_13;
	mul.lo.s32 	%r5, %r44, %r53;
	and.b32  	%r6, %r44, 7;
	setp.lt.u32 	%p5, %r44, 8;
	mov.f32 	%f72, 0f00000000;
	mov.b32 	%r92, 0;
	@%p5 bra 	$L__BB0_5;
	and.b32  	%r92, %r44, -8;
	neg.s32 	%r90, %r92;
	add.s32 	%r55, %r2, %r47;
	add.s32 	%r89, %r55, %r1;
	shl.b32 	%r10, %r47, 3;
	shl.b32 	%r56, %r47, 1;
	add.s32 	%r88, %r3, %r56;
	mad.lo.s32 	%r87, %r47, 3, %r3;
	shl.b32 	%r57, %r47, 2;
	add.s32 	%r86, %r3, %r57;
	mad.lo.s32 	%r85, %r47, 5, %r3;
	mad.lo.s32 	%r84, %r47, 6, %r3;
	mad.lo.s32 	%r83, %r47, 7, %r3;
	add.s32 	%r81, %r5, 3;
	mov.f32 	%f72, 0f00000000;
	mov.u32 	%r82, %r3;
$L__BB0_4:
	.pragma "nounroll";
	add.s32 	%r58, %r81, -3;
	mul.wide.u32 	%rd6, %r58, 4;
	add.s64 	%rd7, %rd2, %rd6;
	ld.global.f32 	%f19, [%rd7];
	mul.wide.u32 	%rd8, %r82, 4;
	add.s64 	%rd9, %rd1, %rd8;
	ld.global.f32 	%f20, [%rd9];
	fma.rn.f32 	%f21, %f19, %f20, %f72;
	add.s32 	%r59, %r81, -2;
	mul.wide.u32 	%rd10, %r59, 4;
	add.s64 	%rd11, %rd2, %rd10;
	ld.global.f32 	%f22, [%rd11];
	mul.wide.u32 	%rd12, %r89, 4;
	add.s64 	%rd13, %rd1, %rd12;
	ld.global.f32 	%f23, [%rd13];
	fma.rn.f32 	%f24, %f22, %f23, %f21;
	add.s32 	%r60, %r81, -1;
	mul.wide.u32 	%rd14, %r60, 4;
	add.s64 	%rd15, %rd2, %rd14;
	ld.global.f32 	%f25, [%rd15];
	mul.wide.u32 	%rd16, %r88, 4;
	add.s64 	%rd17, %rd1, %rd16;
	ld.global.f32 	%f26, [%rd17];
	fma.rn.f32 	%f27, %f25, %f26, %f24;
	add.s32 	%r61, %r81, 4;
	mul.wide.u32 	%rd18, %r81, 4;
	add.s64 	%rd19, %rd2, %rd18;
	ld.global.f32 	%f28, [%rd19];
	mul.wide.u32 	%rd20, %r87, 4;
	add.s64 	%rd21, %rd1, %rd20;
	ld.global.f32 	%f29, [%rd21];
	fma.rn.f32 	%f30, %f28, %f29, %f27;
	add.s32 	%r62, %r81, 1;
	mul.wide.u32 	%rd22, %r62, 4;
	add.s64 	%rd23, %rd2, %rd22;
	ld.global.f32 	%f31, [%rd23];
	mul.wide.u32 	%rd24, %r86, 4;
	add.s64 	%rd25, %rd1, %rd24;
	ld.global.f32 	%f32, [%rd25];
	fma.rn.f32 	%f33, %f31, %f32, %f30;
	add.s32 	%r63, %r81, 2;
	mul.wide.u32 	%rd26, %r63, 4;
	add.s64 	%rd27, %rd2, %rd26;
	ld.global.f32 	%f34, [%rd27];
	mul.wide.u32 	%rd28, %r85, 4;
	add.s64 	%rd29, %rd1, %rd28;
	ld.global.f32 	%f35, [%rd29];
	fma.rn.f32 	%f36, %f34, %f35, %f33;
	add.s32 	%r64, %r81, 3;
	mul.wide.u32 	%rd30, %r64, 4;
	add.s64 	%rd31, %rd2, %rd30;
	ld.global.f32 	%f37, [%rd31];
	mul.wide.u32 	%rd32, %r84, 4;
	add.s64 	%rd33, %rd1, %rd32;
	ld.global.f32 	%f38, [%rd33];
	fma.rn.f32 	%f39, %f37, %f38, %f36;
	mul.wide.u32 	%rd34, %r61, 4;
	add.s64 	%rd35, %rd2, %rd34;
	ld.global.f32 	%f40, [%rd35];
	mul.wide.u32 	%rd36, %r83, 4;
	add.s64 	%rd37, %rd1, %rd36;
	ld.global.f32 	%f41, [%rd37];
	fma.rn.f32 	%f72, %f40, %f41, %f39;
	add.s32 	%r90, %r90, 8;
	add.s32 	%r89, %r89, %r10;
	add.s32 	%r88, %r88, %r10;
	add.s32 	%r87, %r87, %r10;
	add.s32 	%r86, %r86, %r10;
	add.s32 	%r85, %r85, %r10;
	add.s32 	%r84, %r84, %r10;
	add.s32 	%r83, %r83, %r10;
	add.s32 	%r82, %r82, %r10;
	add.s32 	%r81, %r81, 8;
	setp.ne.s32 	%p6, %r90, 0;
	@%p6 bra 	$L__BB0_4;
$L__BB0_5:
	setp.eq.s32 	%p7, %r6, 0;
	@%p7 bra 	$L__BB0_13;
	and.b32  	%r39, %r44, 3;
	setp.lt.u32 	%p8, %r6, 4;
	@%p8 bra 	$L__BB0_8;
	add.s32 	%r65, %r92, %r5;
	mul.wide.u32 	%rd38, %r65, 4;
	add.s64 	%rd39, %rd2, %rd38;
	ld.global.f32 	%f43, [%rd39];
	mad.lo.s32 	%r66, %r92, %r47, %r3;
	mul.wide.u32 	%rd40, %r66, 4;
	add.s64 	%rd41, %rd1, %rd40;
	ld.global.f32 	%f44, [%rd41];
	fma.rn.f32 	%f45, %f43, %f44, %f72;
	add.s32 	%r67, %r65, 1;
	mul.wide.u32 	%rd42, %r67, 4;
	add.s64 	%rd43, %rd2, %rd42;
	ld.global.f32 	%f46, [%rd43];
	add.s32 	%r68, %r66, %r47;
	mul.wide.u32 	%rd44, %r68, 4;
	add.s64 	%rd45, %rd1, %rd44;
	ld.global.f32 	%f47, [%rd45];
	fma.rn.f32 	%f48, %f46, %f47, %f45;
	add.s32 	%r69, %r65, 2;
	mul.wide.u32 	%rd46, %r69, 4;
	add.s64 	%rd47, %rd2, %rd46;
	ld.global.f32 	%f49, [%rd47];
	add.s32 	%r70, %r68, %r47;
	mul.wide.u32 	%rd48, %r70, 4;
	add.s64 	%rd49, %rd1, %rd48;
	ld.global.f32 	%f50, [%rd49];
	fma.rn.f32 	%f51, %f49, %f50, %f48;
	add.s32 	%r71, %r65, 3;
	mul.wide.u32 	%rd50, %r71, 4;
	add.s64 	%rd51, %rd2, %rd50;
	ld.global.f32 	%f52, [%rd51];
	add.s32 	%r72, %r70, %r47;
	mul.wide.u32 	%rd52, %r72, 4;
	add.s64 	%rd53, %rd1, %rd52;
	ld.global.f32 	%f53, [%rd53];
	fma.rn.f32 	%f72, %f52, %f53, %f51;
	add.s32 	%r92, %r92, 4;
$L__BB0_8:
	setp.eq.s32 	%p9, %r39, 0;
	@%p9 bra 	$L__BB0_13;
	setp.eq.s32 	%p10, %r39, 1;
	@%p10 bra 	$L__BB0_11;
	add.s32 	%r73, %r92, %r5;
	mul.wide.u32 	%rd54, %r73, 4;
	add.s64 	%rd55, %rd2, %rd54;
	ld.global.f32 	%f55, [%rd55];
	mad.lo.s32 	%r74, %r92, %r47, %r3;
	mul.wide.u32 	%rd56, %r74, 4;
	add.s64 	%rd57, %rd1, %rd56;
	ld.global.f32 	%f56, [%rd57];
	fma.rn.f32 	%f57, %f55, %f56, %f72;
	add.s32 	%r75, %r73, 1;
	mul.wide.u32 	%rd58, %r75, 4;
	add.s64 	%rd59, %rd2, %rd58;
	ld.global.f32 	%f58, [%rd59];
	add.s32 	%r76, %r74, %r47;
	mul.wide.u32 	%rd60, %r76, 4;
	add.s64 	%rd61, %rd1, %rd60;
	ld.global.f32 	%f59, [%rd61];
	fma.rn.f32 	%f72, %f58, %f59, %f57;
	add.s32 	%r92, %r92, 2;
$L__BB0_11:
	and.b32  	%r77, %r44, 1;
	setp.eq.b32 	%p11, %r77, 1;
	not.pred 	%p12, %p11;
	@%p12 bra 	$L__BB0_13;
	add.s32 	%r78, %r92, %r5;
	mul.wide.u32 	%rd62, %r78, 4;
	add.s64 	%rd63, %rd2, %rd62;
	ld.global.f32 	%f60, [%rd63];
	mad.lo.s32 	%r79, %r92, %r47, %r3;
	mul.wide.u32 	%rd64, %r79, 4;
	add.s64 	%rd65, %rd1, %rd64;
	ld.global.f32 	%f61, [%rd65];
	fma.rn.f32 	%f72, %f60, %f61, %f72;
$L__BB0_13:
	ld.param.u64 	%rd69, [_ZN5sgemm7kernels19sgemm_gmem_coalesceEPKfS2_Pfffjjj_param_2];
	mad.lo.s32 	%r80, %r47, %r53, %r3;
	cvta.to.global.u64 	%rd66, %rd69;
	mul.wide.u32 	%rd67, %r80, 4;
	add.s64 	%rd68, %rd66, %rd67;
	ld.global.f32 	%f62, [%rd68];
	mul.f32 	%f63, %f14, %f62;
	fma.rn.f32 	%f64, %f13, %f72, %f63;
	st.global.f32 	[%rd68], %f64;
$L__BB0_14:
	ret;

}


// ===== COMPILED SASS (sm_100) =====

	.target	sm_100

	.elftype	@"ET_EXEC"


//--------------------- .note.nv.tkinfo           --------------------------
	.section	.note.nv.tkinfo,"",@"SHT_NOTE"
	.sectionflags	@"SHF_NOTE_NV_TKINFO"
	.tkinfo
        /*0018*/ 	.word	0x00000002
        /*0030*/ 	.string	""
        /*0030*/ 	.string	"ptxas"
        /*0030*/ 	.string	"Cuda compilation tools, release 13.0, V13.0.88"
        /*0030*/ 	.string	"Build cuda_13.0.r13.0/compiler.36424714_0"
        /*0030*/ 	.string	"-arch sm_100 -m 64 "



//--------------------- .note.nv.cuinfo           --------------------------
	.section	.note.nv.cuinfo,"",@"SHT_NOTE"
	.sectionflags	@"SHF_NOTE_NV_CUINFO"
        /*0018*/ 	.short	0x0002
        /*001a*/ 	.short	0x0064
        /*001c*/ 	.short	0x0082
	.zero		2


//--------------------- .nv.info                  --------------------------
	.section	.nv.info,"",@"SHT_CUDA_INFO"
	.align	4


	//----- nvinfo : EIATTR_REGCOUNT
	.align		4
        /*0000*/ 	.byte	0x04, 0x2f
        /*0002*/ 	.short	(.L_1 - .L_0)
	.align		4
.L_0:
        /*0004*/ 	.word	index@(_ZN5sgemm7kernels19sgemm_gmem_coalesceEPKfS2_Pfffjjj)
        /*0008*/ 	.word	0x00000020


	//----- nvinfo : EIATTR_FRAME_SIZE
	.align		4
.L_1:
        /*000c*/ 	.byte	0x04, 0x11
        /*000e*/ 	.short	(.L_3 - .L_2)
	.align		4
.L_2:
        /*0010*/ 	.word	index@(_ZN5sgemm7kernels19sgemm_gmem_coalesceEPKfS2_Pfffjjj)
        /*0014*/ 	.word	0x00000000


	//----- nvinfo : EIATTR_MIN_STACK_SIZE
	.align		4
.L_3:
        /*0018*/ 	.byte	0x04, 0x12
        /*001a*/ 	.short	(.L_5 - .L_4)
	.align		4
.L_4:
        /*001c*/ 	.word	index@(_ZN5sgemm7kernels19sgemm_gmem_coalesceEPKfS2_Pfffjjj)
        /*0020*/ 	.word	0x00000000
.L_5:


//--------------------- .nv.compat                --------------------------
	.section	.nv.compat,"",@"SHT_CUDA_COMPAT_INFO"
	.align	4
        /*0000*/ 	.byte	0x02, 0x09, 0x00, 0x00, 0x02, 0x02, 0x01, 0x00, 0x02, 0x05, 0x05, 0x00, 0x03, 0x07, 0x01, 0x01
        /*0010*/ 	.byte	0x02, 0x03, 0x00, 0x00, 0x02, 0x06, 0x01, 0x00, 0x04, 0x0b, 0x08, 0x00, 0x09, 0x00, 0x00, 0x00
        /*0020*/ 	.byte	0x00, 0x00, 0x00, 0x00


//--------------------- .nv.info._ZN5sgemm7kernels19sgemm_gmem_coalesceEPKfS2_Pfffjjj --------------------------
	.section	.nv.info._ZN5sgemm7kernels19sgemm_gmem_coalesceEPKfS2_Pfffjjj,"",@"SHT_CUDA_INFO"
	.sectionflags	@""
	.align	4


	//----- nvinfo : EIATTR_CUDA_API_VERSION
	.align		4
        /*0000*/ 	.byte	0x04, 0x37
        /*0002*/ 	.short	(.L_7 - .L_6)
.L_6:
        /*0004*/ 	.word	0x00000082


	//----- nvinfo : EIATTR_KPARAM_INFO
	.align		4
.L_7:
        /*0008*/ 	.byte	0x04, 0x17
        /*000a*/ 	.short	(.L_9 - .L_8)
.L_8:
        /*000c*/ 	.word	0x00000000
        /*0010*/ 	.short	0x0007
        /*0012*/ 	.short	0x0028
        /*0014*/ 	.byte	0x00, 0xf0, 0x11, 0x00


	//----- nvinfo : EIATTR_KPARAM_INFO
	.align		4
.L_9:
        /*0018*/ 	.byte	0x04, 0x17
        /*001a*/ 	.short	(.L_11 - .L_10)
.L_10:
        /*001c*/ 	.word	0x00000000
        /*0020*/ 	.short	0x0006
        /*0022*/ 	.short	0x0024
        /*0024*/ 	.byte	0x00, 0xf0, 0x11, 0x00


	//----- nvinfo : EIATTR_KPARAM_INFO
	.align		4
.L_11:
        /*0028*/ 	.byte	0x04, 0x17
        /*002a*/ 	.short	(.L_13 - .L_12)
.L_12:
        /*002c*/ 	.word	0x00000000
        /*0030*/ 	.short	0x0005
        /*0032*/ 	.short	0x0020
        /*0034*/ 	.byte	0x00, 0xf0, 0x11, 0x00


	//----- nvinfo : EIATTR_KPARAM_INFO
	.align		4
.L_13:
        /*0038*/ 	.byte	0x04, 0x17
        /*003a*/ 	.short	(.L_15 - .L_14)
.L_14:
        /*003c*/ 	.word	0x00000000
        /*0040*/ 	.short	0x0004
        /*0042*/ 	.short	0x001c
        /*0044*/ 	.byte	0x00, 0xf0, 0x11, 0x00


	//----- nvinfo : EIATTR_KPARAM_INFO
	.align		4
.L_15:
        /*0048*/ 	.byte	0x04, 0x17
        /*004a*/ 	.short	(.L_17 - .L_16)
.L_16:
        /*004c*/ 	.word	0x00000000
        /*0050*/ 	.short	0x0003
        /*0052*/ 	.short	0x0018
        /*0054*/ 	.byte	0x00, 0xf0, 0x11, 0x00


	//----- nvinfo : EIATTR_KPARAM_INFO
	.align		4
.L_17:
        /*0058*/ 	.byte	0x04, 0x17
        /*005a*/ 	.short	(.L_19 - .L_18)
.L_18:
        /*005c*/ 	.word	0x00000000
        /*0060*/ 	.short	0x0002
        /*0062*/ 	.short	0x0010
        /*0064*/ 	.byte	0x00, 0xf5, 0x21, 0x00


	//----- nvinfo : EIATTR_KPARAM_INFO
	.align		4
.L_19:
        /*0068*/ 	.byte	0x04, 0x17
        /*006a*/ 	.short	(.L_21 - .L_20)
.L_20:
        /*006c*/ 	.word	0x00000000
        /*0070*/ 	.short	0x0001
        /*0072*/ 	.short	0x0008
        /*0074*/ 	.byte	0x00, 0xf5, 0x21, 0x00


	//----- nvinfo : EIATTR_KPARAM_INFO
	.align		4
.L_21:
        /*0078*/ 	.byte	0x04, 0x17
        /*007a*/ 	.short	(.L_23 - .L_22)
.L_22:
        /*007c*/ 	.word	0x00000000
        /*0080*/ 	.short	0x0000
        /*0082*/ 	.short	0x0000
        /*0084*/ 	.byte	0x00, 0xf5, 0x21, 0x00


	//----- nvinfo : EIATTR_SPARSE_MMA_MASK
	.align		4
.L_23:
        /*0088*/ 	.byte	0x03, 0x50
        /*008a*/ 	.short	0x0000


	//----- nvinfo : EIATTR_MAXREG_COUNT
	.align		4
        /*008c*/ 	.byte	0x03, 0x1b
        /*008e*/ 	.short	0x00ff


	//----- nvinfo : EIATTR_MERCURY_ISA_VERSION
	.align		4
        /*0090*/ 	.byte	0x03, 0x5f
        /*0092*/ 	.short	0x0101


	//----- nvinfo : EIATTR_VRC_CTA_INIT_COUNT
	.align		4
        /*0094*/ 	.byte	0x02, 0x4a
	.zero		1
	.zero		1


	//----- nvinfo : EIATTR_EXIT_INSTR_OFFSETS
	.align		4
        /*0098*/ 	.byte	0x04, 0x1c
        /*009a*/ 	.short	(.L_25 - .L_24)


	//   ....[0]....
.L_24:
        /*009c*/ 	.word	0x000000e0


	//   ....[1]....
        /*00a0*/ 	.word	0x00000ad0


	//----- nvinfo : EIATTR_CBANK_PARAM_SIZE
	.align		4
.L_25:
        /*00a4*/ 	.byte	0x03, 0x19
        /*00a6*/ 	.short	0x002c


	//----- nvinfo : EIATTR_PARAM_CBANK
	.align		4
        /*00a8*/ 	.byte	0x04, 0x0a
        /*00aa*/ 	.short	(.L_27 - .L_26)
	.align		4
.L_26:
        /*00ac*/ 	.word	index@(.nv.constant0._ZN5sgemm7kernels19sgemm_gmem_coalesceEPKfS2_Pfffjjj)
        /*00b0*/ 	.short	0x0380
        /*00b2*/ 	.short	0x002c


	//----- nvinfo : EIATTR_SW_WAR
	.align		4
.L_27:
        /*00b4*/ 	.byte	0x04, 0x36
        /*00b6*/ 	.short	(.L_29 - .L_28)
.L_28:
        /*00b8*/ 	.word	0x00000008
.L_29:


//--------------------- .nv.callgraph             --------------------------
	.section	.nv.callgraph,"",@"SHT_CUDA_CALLGRAPH"
	.align	4
	.sectionentsize	8
	.align		4
        /*0000*/ 	.word	0x00000000
	.align		4
        /*0004*/ 	.word	0xffffffff
	.align		4
        /*0008*/ 	.word	0x00000000
	.align		4
        /*000c*/ 	.word	0xfffffffe
	.align		4
        /*0010*/ 	.word	0x00000000
	.align		4
        /*0014*/ 	.word	0xfffffffd
	.align		4
        /*0018*/ 	.word	0x00000000
	.align		4
        /*001c*/ 	.word	0xfffffffc


//--------------------- .text._ZN5sgemm7kernels19sgemm_gmem_coalesceEPKfS2_Pfffjjj --------------------------
	.section	.text._ZN5sgemm7kernels19sgemm_gmem_coalesceEPKfS2_Pfffjjj,"ax",@progbits
	.align	128
        .global         _ZN5sgemm7kernels19sgemm_gmem_coalesceEPKfS2_Pfffjjj
        .type           _ZN5sgemm7kernels19sgemm_gmem_coalesceEPKfS2_Pfffjjj,@function
        .size           _ZN5sgemm7kernels19sgemm_gmem_coalesceEPKfS2_Pfffjjj,(.L_x_5 - _ZN5sgemm7kernels19sgemm_gmem_coalesceEPKfS2_Pfffjjj)
        .other          _ZN5sgemm7kernels19sgemm_gmem_coalesceEPKfS2_Pfffjjj,@"STO_CUDA_ENTRY STV_DEFAULT"
_ZN5sgemm7kernels19sgemm_gmem_coalesceEPKfS2_Pfffjjj:
.text._ZN5sgemm7kernels19sgemm_gmem_coalesceEPKfS2_Pfffjjj:
[----:B------:R-:W-:Y:S01]  /*0000*/  LDC R1, c[0x0][0x37c] ;  /* 0x0000df00ff017b82 */ /* 0x000fe20000000800 */
[----:B------:R-:W0:Y:S07]  /*0010*/  S2R R3, SR_CTAID.Y ;  /* 0x0000000000037919 */ /* 0x000e2e0000002600 */
[----:B------:R-:W1:Y:S01]  /*0020*/  S2UR UR5, SR_CTAID.X ;  /* 0x00000000000579c3 */ /* 0x000e620000002500 */
[----:B------:R-:W1:Y:S01]  /*0030*/  LDCU UR4, c[0x0][0x360] ;  /* 0x00006c00ff0477ac */ /* 0x000e620008000800 */
[----:B------:R-:W0:Y:S01]  /*0040*/  S2R R2, SR_TID.Y ;  /* 0x0000000000027919 */ /* 0x000e220000002200 */
[----:B------:R-:W0:Y:S01]  /*0050*/  LDCU UR6, c[0x0][0x364] ;  /* 0x00006c80ff0677ac */ /* 0x000e220008000800 */
[----:B------:R-:W2:Y:S04]  /*0060*/  S2R R7, SR_TID.X ;  /* 0x0000000000077919 */ /* 0x000ea80000002100 */
[----:B------:R-:W3:Y:S01]  /*0070*/  LDC R0, c[0x0][0x3a8] ;  /* 0x0000ea00ff007b82 */ /* 0x000ee20000000800 */
[----:B------:R-:W4:Y:S01]  /*0080*/  LDCU UR7, c[0x0][0x3a0] ;  /* 0x00007400ff0777ac */ /* 0x000f220008000800 */
[----:B-1----:R-:W-:Y:S01]  /*0090*/  UIMAD UR4, UR4, UR5, URZ ;  /* 0x00000005040472a4 */ /* 0x002fe2000f8e02ff */
[----:B0-----:R-:W-:-:S05]  /*00a0*/  IMAD R3, R3, UR6, R2 ;  /* 0x0000000603037c24 */ /* 0x001fca000f8e0202 */
[----:B--2---:R-:W-:Y:S02]  /*00b0*/  IADD3 R5, PT, PT, R7, UR4, RZ ;  /* 0x0000000407057c10 */ /* 0x004fe4000fffe0ff */
[----:B---3--:R-:W-:-:S04]  /*00c0*/  ISETP.GE.U32.AND P0, PT, R3, R0, PT ;  /* 0x000000000300720c */ /* 0x008fc80003f06070 */
[----:B----4-:R-:W-:-:S13]  /*00d0*/  ISETP.GE.U32.OR P0, PT, R5, UR7, P0 ;  /* 0x0000000705007c0c */ /* 0x010fda0008706470 */
[----:B------:R-:W-:Y:S05]  /*00e0*/  @P0 EXIT ;  /* 0x000000000000094d */ /* 0x000fea0003800000 */
[----:B------:R-:W0:Y:S01]  /*00f0*/  LDC R2, c[0x0][0x3a4] ;  /* 0x0000e900ff027b82 */ /* 0x000e220000000800 */
[----:B------:R-:W1:Y:S01]  /*0100*/  LDCU.64 UR6, c[0x0][0x358] ;  /* 0x00006b00ff0677ac */ /* 0x000e620008000a00 */
[----:B------:R-:W-:Y:S01]  /*0110*/  HFMA2 R12, -RZ, RZ, 0, 0 ;  /* 0x00000000ff0c7431 */ /* 0x000fe200000001ff */
[----:B0-----:R-:W-:-:S13]  /*0120*/  ISETP.NE.AND P0, PT, R2, RZ, PT ;  /* 0x000000ff0200720c */ /* 0x001fda0003f05270 */
[----:B-1----:R-:W-:Y:S05]  /*0130*/  @!P0 BRA `(.L_x_0) ;  /* 0x0000000800448947 */ /* 0x002fea0003800000 */
[C---:B------:R-:W-:Y:S02]  /*0140*/  ISETP.GE.U32.AND P1, PT, R2.reuse, 0x8, PT ;  /* 0x000000080200780c */ /* 0x040fe40003f26070 */
[----:B------:R-:W-:Y:S02]  /*0150*/  LOP3.LUT R4, R2, 0x7, RZ, 0xc0, !PT ;  /* 0x0000000702047812 */ /* 0x000fe400078ec0ff */
[----:B------:R-:W-:Y:S02]  /*0160*/  MOV R12, RZ ;  /* 0x000000ff000c7202 */ /* 0x000fe40000000f00 */
[----:B------:R-:W-:Y:S02]  /*0170*/  ISETP.NE.AND P0, PT, R4, RZ, PT ;  /* 0x000000ff0400720c */ /* 0x000fe40003f05270 */
[----:B------:R-:W-:-:S05]  /*0180*/  MOV R6, RZ ;  /* 0x000000ff00067202 */ /* 0x000fca0000000f00 */
[----:B------:R-:W-:Y:S06]  /*0190*/  @!P1 BRA `(.L_x_1) ;  /* 0x0000000400249947 */ /* 0x000fec0003800000 */
[----:B------:R-:W-:Y:S01]  /*01a0*/  LOP3.LUT R6, R2, 0xfffffff8, RZ, 0xc0, !PT ;  /* 0xfffffff802067812 */ /* 0x000fe200078ec0ff */
[C---:B------:R-:W-:Y:S01]  /*01b0*/  IMAD R11, R0.reuse, 0x3, R5 ;  /* 0x00000003000b7824 */ /* 0x040fe200078e0205 */
[C---:B------:R-:W-:Y:S01]  /*01c0*/  IADD3 R7, PT, PT, R0.reuse, UR4, R7 ;  /* 0x0000000400077c10 */ /* 0x040fe2000fffe007 */
[C-C-:B------:R-:W-:Y:S01]  /*01d0*/  IMAD R15, R0.reuse, 0x5, R5.reuse ;  /* 0x00000005000f7824 */ /* 0x140fe200078e0205 */
[CC--:B------:R-:W-:Y:S01]  /*01e0*/  LEA R9, R0.reuse, R5.reuse, 0x1 ;  /* 0x0000000500097211 */ /* 0x0c0fe200078e08ff */
[C-C-:B------:R-:W-:Y:S01]  /*01f0*/  IMAD R25, R0.reuse, 0x6, R5.reuse ;  /* 0x0000000600197824 */ /* 0x140fe200078e0205 */
[CC--:B------:R-:W-:Y:S01]  /*0200*/  LEA R13, R0.reuse, R5.reuse, 0x2 ;  /* 0x00000005000d7211 */ /* 0x0c0fe200078e10ff */
[----:B------:R-:W-:Y:S01]  /*0210*/  IMAD R27, R0, 0x7, R5 ;  /* 0x00000007001b7824 */ /* 0x000fe200078e0205 */
[----:B------:R-:W-:Y:S01]  /*0220*/  MOV R12, RZ ;  /* 0x000000ff000c7202 */ /* 0x000fe20000000f00 */
[----:B------:R-:W-:Y:S01]  /*0230*/  IMAD R8, R3, R2, 0x3 ;  /* 0x0000000303087424 */ /* 0x000fe200078e0202 */
[----:B------:R-:W-:-:S02]  /*0240*/  MOV R29, R5 ;  /* 0x00000005001d7202 */ /* 0x000fc40000000f00 */
[----:B------:R-:W-:-:S07]  /*0250*/  IADD3 R10, PT, PT, -R6, RZ, RZ ;  /* 0x000000ff060a7210 */ /* 0x000fce0007ffe1ff */
.L_x_2:
[----:B------:R-:W0:Y:S01]  /*0260*/  LDC.64 R20, c[0x0][0x380] ;  /* 0x0000e000ff147b82 */ /* 0x000e220000000a00 */
[----:B------:R-:W-:-:S07]  /*0270*/  IADD3 R23, PT, PT, R8, -0x3, RZ ;  /* 0xfffffffd08177810 */ /* 0x000fce0007ffe0ff */
[----:B------:R-:W1:Y:S01]  /*0280*/  LDC.64 R16, c[0x0][0x388] ;  /* 0x0000e200ff107b82 */ /* 0x000e620000000a00 */
[----:B0-----:R-:W-:-:S06]  /*0290*/  IMAD.WIDE.U32 R22, R23, 0x4, R20 ;  /* 0x0000000417167825 */ /* 0x001fcc00078e0014 */
[----:B------:R-:W2:Y:S01]  /*02a0*/  LDG.E R23, desc[UR6][R22.64] ;  /* 0x0000000616177981 */ /* 0x000ea2000c1e1900 */
[----:B-1----:R-:W-:-:S06]  /*02b0*/  IMAD.WIDE.U32 R18, R29, 0x4, R16 ;  /* 0x000000041d127825 */ /* 0x002fcc00078e0010 */
[----:B------:R-:W2:Y:S01]  /*02c0*/  LDG.E R18, desc[UR6][R18.64] ;  /* 0x0000000612127981 */ /* 0x000ea2000c1e1900 */
[C---:B------:R-:W-:Y:S02]  /*02d0*/  IADD3 R14, PT, PT, R8.reuse, -0x2, RZ ;  /* 0xfffffffe080e7810 */ /* 0x040fe40007ffe0ff */
[----:B------:R-:W-:Y:S01]  /*02e0*/  IADD3 R24, PT, PT, R8, -0x1, RZ ;  /* 0xffffffff08187810 */ /* 0x000fe20007ffe0ff */
[----:B--2---:R-:W-:Y:S02]  /*02f0*/  FFMA R12, R23, R18, R12 ;  /* 0x00000012170c7223 */ /* 0x004fe4000000000c */
[----:B------:R-:W-:-:S04]  /*0300*/  IMAD.WIDE.U32 R18, R14, 0x4, R20 ;  /* 0x000000040e127825 */ /* 0x000fc800078e0014 */
[----:B------:R-:W-:Y:S01]  /*0310*/  IMAD.WIDE.U32 R22, R7, 0x4, R16 ;  /* 0x0000000407167825 */ /* 0x000fe200078e0010 */
[----:B------:R0:W2:Y:S04]  /*0320*/  LDG.E R14, desc[UR6][R18.64] ;  /* 0x00000006120e7981 */ /* 0x0000a8000c1e1900 */
[----:B------:R1:W2:Y:S01]  /*0330*/  LDG.E R26, desc[UR6][R22.64] ;  /* 0x00000006161a7981 */ /* 0x0002a2000c1e1900 */
[----:B0-----:R-:W-:-:S04]  /*0340*/  IMAD.WIDE.U32 R18, R24, 0x4, R20 ;  /* 0x0000000418127825 */ /* 0x001fc800078e0014 */
[----:B-1----:R-:W-:Y:S01]  /*0350*/  IMAD.WIDE.U32 R22, R9, 0x4, R16 ;  /* 0x0000000409167825 */ /* 0x002fe200078e0010 */
[----:B------:R0:W3:Y:S04]  /*0360*/  LDG.E R24, desc[UR6][R18.64] ;  /* 0x0000000612187981 */ /* 0x0000e8000c1e1900 */
[----:B------:R1:W3:Y:S01]  /*0370*/  LDG.E R28, desc[UR6][R22.64] ;  /* 0x00000006161c7981 */ /* 0x0002e2000c1e1900 */
[----:B0-----:R-:W-:-:S04]  /*0380*/  IMAD.WIDE.U32 R18, R8, 0x4, R20 ;  /* 0x0000000408127825 */ /* 0x001fc800078e0014 */
[----:B-1----:R-:W-:-:S04]  /*0390*/  IMAD.WIDE.U32 R22, R11, 0x4, R16 ;  /* 0x000000040b167825 */ /* 0x002fc800078e0010 */
[----:B--2---:R-:W-:Y:S02]  /*03a0*/  FFMA R12, R14, R26, R12 ;  /* 0x0000001a0e0c7223 */ /* 0x004fe4000000000c */
[----:B------:R-:W2:Y:S04]  /*03b0*/  LDG.E R14, desc[UR6][R18.64] ;  /* 0x00000006120e7981 */ /* 0x000ea8000c1e1900 */
[----:B------:R0:W2:Y:S01]  /*03c0*/  LDG.E R26, desc[UR6][R22.64] ;  /* 0x00000006161a7981 */ /* 0x0000a2000c1e1900 */
[----:B---3--:R-:W-:Y:S01]  /*03d0*/  FFMA R12, R24, R28, R12 ;  /* 0x0000001c180c7223 */ /* 0x008fe2000000000c */
[----:B------:R-:W-:Y:S01]  /*03e0*/  IADD3 R24, PT, PT, R8, 0x1, RZ ;  /* 0x0000000108187810 */ /* 0x000fe20007ffe0ff */
[----:B0-----:R-:W-:-:S04]  /*03f0*/  IMAD.WIDE.U32 R22, R13, 0x4, R16 ;  /* 0x000000040d167825 */ /* 0x001fc800078e0010 */
[----:B------:R-:W-:Y:S01]  /*0400*/  IMAD.WIDE.U32 R18, R24, 0x4, R20 ;  /* 0x0000000418127825 */ /* 0x000fe200078e0014 */
[----:B------:R-:W3:Y:S04]  /*0410*/  LDG.E R28, desc[UR6][R22.64] ;  /* 0x00000006161c7981 */ /* 0x000ee8000c1e1900 */
[----:B------:R0:W3:Y:S01]  /*0420*/  LDG.E R24, desc[UR6][R18.64] ;  /* 0x0000000612187981 */ /* 0x0000e2000c1e1900 */
[----:B--2---:R-:W-:Y:S01]  /*0430*/  FFMA R12, R14, R26, R12 ;  /* 0x0000001a0e0c7223 */ /* 0x004fe2000000000c */
[C---:B------:R-:W-:Y:S02]  /*0440*/  IADD3 R26, PT, PT, R8.reuse, 0x3, RZ ;  /* 0x00000003081a7810 */ /* 0x040fe40007ffe0ff */
[----:B------:R-:W-:-:S03]  /*0450*/  IADD3 R14, PT, PT, R8, 0x2, RZ ;  /* 0x00000002080e7810 */ /* 0x000fc60007ffe0ff */
[----:B0-----:R-:W-:Y:S01]  /*0460*/  IMAD.WIDE.U32 R18, R26, 0x4, R20 ;  /* 0x000000041a127825 */ /* 0x001fe200078e0014 */
[----:B------:R-:W-:-:S03]  /*0470*/  IADD3 R26, PT, PT, R8, 0x4, RZ ;  /* 0x00000004081a7810 */ /* 0x000fc60007ffe0ff */
[--C-:B------:R-:W-:Y:S02]  /*0480*/  IMAD.WIDE.U32 R22, R14, 0x4, R20.reuse ;  /* 0x000000040e167825 */ /* 0x100fe400078e0014 */
[----:B------:R0:W2:Y:S02]  /*0490*/  LDG.E R14, desc[UR6][R18.64] ;  /* 0x00000006120e7981 */ /* 0x0000a4000c1e1900 */
[----:B------:R-:W-:-:S04]  /*04a0*/  IMAD.WIDE.U32 R20, R26, 0x4, R20 ;  /* 0x000000041a147825 */ /* 0x000fc800078e0014 */
[----:B---3--:R-:W-:Y:S02]  /*04b0*/  FFMA R12, R24, R28, R12 ;  /* 0x0000001c180c7223 */ /* 0x008fe4000000000c */
[----:B------:R-:W3:Y:S01]  /*04c0*/  LDG.E R21, desc[UR6][R20.64] ;  /* 0x0000000614157981 */ /* 0x000ee2000c1e1900 */
[----:B0-----:R-:W-:-:S03]  /*04d0*/  IMAD.WIDE.U32 R18, R15, 0x4, R16 ;  /* 0x000000040f127825 */ /* 0x001fc600078e0010 */
[----:B------:R0:W4:Y:S04]  /*04e0*/  LDG.E R24, desc[UR6][R22.64] ;  /* 0x0000000616187981 */ /* 0x000128000c1e1900 */
[----:B------:R-:W4:Y:S01]  /*04f0*/  LDG.E R26, desc[UR6][R18.64] ;  /* 0x00000006121a7981 */ /* 0x000f22000c1e1900 */
[----:B0-----:R-:W-:-:S04]  /*0500*/  IMAD.WIDE.U32 R22, R25, 0x4, R16 ;  /* 0x0000000419167825 */ /* 0x001fc800078e0010 */
[----:B------:R-:W-:Y:S01]  /*0510*/  IMAD.WIDE.U32 R16, R27, 0x4, R16 ;  /* 0x000000041b107825 */ /* 0x000fe200078e0010 */
[----:B------:R-:W2:Y:S05]  /*0520*/  LDG.E R28, desc[UR6][R22.64] ;  /* 0x00000006161c7981 */ /* 0x000eaa000c1e1900 */
[----:B------:R-:W3:Y:S01]  /*0530*/  LDG.E R16, desc[UR6][R16.64] ;  /* 0x0000000610107981 */ /* 0x000ee2000c1e1900 */
[----:B------:R-:W-:-:S04]  /*0540*/  IADD3 R10, PT, PT, R10, 0x8, RZ ;  /* 0x000000080a0a7810 */ /* 0x000fc80007ffe0ff */
[----:B------:R-:W-:Y:S02]  /*0550*/  ISETP.NE.AND P1, PT, R10, RZ, PT ;  /* 0x000000ff0a00720c */ /* 0x000fe40003f25270 */
[----:B------:R-:W-:Y:S02]  /*0560*/  IADD3 R8, PT, PT, R8, 0x8, RZ ;  /* 0x0000000808087810 */ /* 0x000fe40007ffe0ff */
[C---:B------:R-:W-:Y:S02]  /*0570*/  LEA R7, R0.reuse, R7, 0x3 ;  /* 0x0000000700077211 */ /* 0x040fe400078e18ff */
[C---:B------:R-:W-:Y:S02]  /*0580*/  LEA R9, R0.reuse, R9, 0x3 ;  /* 0x0000000900097211 */ /* 0x040fe400078e18ff */
[C---:B------:R-:W-:Y:S02]  /*0590*/  LEA R11, R0.reuse, R11, 0x3 ;  /* 0x0000000b000b7211 */ /* 0x040fe400078e18ff */
[----:B------:R-:W-:-:S02]  /*05a0*/  LEA R13, R0, R13, 0x3 ;  /* 0x0000000d000d7211 */ /* 0x000fc400078e18ff */
[C---:B------:R-:W-:Y:S02]  /*05b0*/  LEA R15, R0.reuse, R15, 0x3 ;  /* 0x0000000f000f7211 */ /* 0x040fe400078e18ff */
[C---:B------:R-:W-:Y:S02]  /*05c0*/  LEA R25, R0.reuse, R25, 0x3 ;  /* 0x0000001900197211 */ /* 0x040fe400078e18ff */
[C---:B------:R-:W-:Y:S02]  /*05d0*/  LEA R27, R0.reuse, R27, 0x3 ;  /* 0x0000001b001b7211 */ /* 0x040fe400078e18ff */
[----:B------:R-:W-:Y:S01]  /*05e0*/  LEA R29, R0, R29, 0x3 ;  /* 0x0000001d001d7211 */ /* 0x000fe200078e18ff */
[----:B----4-:R-:W-:-:S04]  /*05f0*/  FFMA R12, R24, R26, R12 ;  /* 0x0000001a180c7223 */ /* 0x010fc8000000000c */
[----:B--2---:R-:W-:-:S04]  /*0600*/  FFMA R12, R14, R28, R12 ;  /* 0x0000001c0e0c7223 */ /* 0x004fc8000000000c */
[----:B---3--:R-:W-:Y:S01]  /*0610*/  FFMA R12, R21, R16, R12 ;  /* 0x00000010150c7223 */ /* 0x008fe2000000000c */
[----:B------:R-:W-:Y:S06]  /*0620*/  @P1 BRA `(.L_x_2) ;  /* 0xfffffffc000c1947 */ /* 0x000fec000383ffff */
.L_x_1:
[----:B------:R-:W-:Y:S05]  /*0630*/  @!P0 BRA `(.L_x_0) ;  /* 0x0000000400048947 */ /* 0x000fea0003800000 */
[----:B------:R-:W-:Y:S02]  /*0640*/  ISETP.GE.U32.AND P0, PT, R4, 0x4, PT ;  /* 0x000000040400780c */ /* 0x000fe40003f06070 */
[----:B------:R-:W-:-:S04]  /*0650*/  LOP3.LUT R13, R2, 0x3, RZ, 0xc0, !PT ;  /* 0x00000003020d7812 */ /* 0x000fc800078ec0ff */
[----:B------:R-:W-:-:S07]  /*0660*/  ISETP.NE.AND P1, PT, R13, RZ, PT ;  /* 0x000000ff0d00720c */ /* 0x000fce0003f25270 */
[----:B------:R-:W-:Y:S06]  /*0670*/  @!P0 BRA `(.L_x_3) ;  /* 0x00000000007c8947 */ /* 0x000fec0003800000 */
[----:B------:R-:W0:Y:S01]  /*0680*/  LDC.64 R8, c[0x0][0x388] ;  /* 0x0000e200ff087b82 */ /* 0x000e220000000a00 */
[----:B------:R-:W-:Y:S02]  /*0690*/  IMAD R15, R3, R2, R6 ;  /* 0x00000002030f7224 */ /* 0x000fe400078e0206 */
[----:B------:R-:W-:-:S03]  /*06a0*/  IMAD R17, R6, R0, R5 ;  /* 0x0000000006117224 */ /* 0x000fc600078e0205 */
[C---:B------:R-:W-:Y:S02]  /*06b0*/  IADD3 R23, PT, PT, R15.reuse, 0x1, RZ ;  /* 0x000000010f177810 */ /* 0x040fe40007ffe0ff */
[----:B------:R-:W1:Y:S01]  /*06c0*/  LDC.64 R10, c[0x0][0x380] ;  /* 0x0000e000ff0a7b82 */ /* 0x000e620000000a00 */
[C---:B------:R-:W-:Y:S02]  /*06d0*/  IADD3 R27, PT, PT, R15.reuse, 0x2, RZ ;  /* 0x000000020f1b7810 */ /* 0x040fe40007ffe0ff */
[----:B------:R-:W-:Y:S01]  /*06e0*/  IADD3 R4, PT, PT, R15, 0x3, RZ ;  /* 0x000000030f047810 */ /* 0x000fe20007ffe0ff */
[C---:B0-----:R-:W-:Y:S01]  /*06f0*/  IMAD.WIDE.U32 R20, R17.reuse, 0x4, R8 ;  /* 0x0000000411147825 */ /* 0x041fe200078e0008 */
[----:B------:R-:W-:-:S04]  /*0700*/  IADD3 R17, PT, PT, R17, R0, RZ ;  /* 0x0000000011117210 */ /* 0x000fc80007ffe0ff */
[-C--:B------:R-:W-:Y:S01]  /*0710*/  IADD3 R29, PT, PT, R17, R0.reuse, RZ ;  /* 0x00000000111d7210 */ /* 0x080fe20007ffe0ff */
[--C-:B-1----:R-:W-:Y:S01]  /*0720*/  IMAD.WIDE.U32 R24, R15, 0x4, R10.reuse ;  /* 0x000000040f187825 */ /* 0x102fe200078e000a */
[----:B------:R-:W2:Y:S03]  /*0730*/  LDG.E R20, desc[UR6][R20.64] ;  /* 0x0000000614147981 */ /* 0x000ea6000c1e1900 */
[----:B------:R-:W-:Y:S01]  /*0740*/  IMAD.WIDE.U32 R22, R23, 0x4, R10 ;  /* 0x0000000417167825 */ /* 0x000fe200078e000a */
[----:B------:R-:W2:Y:S03]  /*0750*/  LDG.E R7, desc[UR6][R24.64] ;  /* 0x0000000618077981 */ /* 0x000ea6000c1e1900 */
[----:B------:R-:W-:Y:S02]  /*0760*/  IMAD.WIDE.U32 R18, R17, 0x4, R8 ;  /* 0x0000000411127825 */ /* 0x000fe400078e0008 */
[----:B------:R-:W3:Y:S02]  /*0770*/  LDG.E R22, desc[UR6][R22.64] ;  /* 0x0000000616167981 */ /* 0x000ee4000c1e1900 */
[----:B------:R-:W-:Y:S01]  /*0780*/  IMAD.WIDE.U32 R14, R27, 0x4, R10 ;  /* 0x000000041b0e7825 */ /* 0x000fe200078e000a */
[C---:B------:R-:W-:Y:S01]  /*0790*/  IADD3 R27, PT, PT, R29.reuse, R0, RZ ;  /* 0x000000001d1b7210 */ /* 0x040fe20007ffe0ff */
[----:B------:R-:W3:Y:S02]  /*07a0*/  LDG.E R19, desc[UR6][R18.64] ;  /* 0x0000000612137981 */ /* 0x000ee4000c1e1900 */
[----:B------:R-:W-:-:S02]  /*07b0*/  IMAD.WIDE.U32 R16, R29, 0x4, R8 ;  /* 0x000000041d107825 */ /* 0x000fc400078e0008 */
[----:B------:R-:W4:Y:S02]  /*07c0*/  LDG.E R14, desc[UR6][R14.64] ;  /* 0x000000060e0e7981 */ /* 0x000f24000c1e1900 */
[----:B------:R-:W-:Y:S02]  /*07d0*/  IMAD.WIDE.U32 R10, R4, 0x4, R10 ;  /* 0x00000004040a7825 */ /* 0x000fe400078e000a */
[----:B------:R-:W4:Y:S02]  /*07e0*/  LDG.E R16, desc[UR6][R16.64] ;  /* 0x0000000610107981 */ /* 0x000f24000c1e1900 */
[----:B------:R-:W-:Y:S02]  /*07f0*/  IMAD.WIDE.U32 R8, R27, 0x4, R8 ;  /* 0x000000041b087825 */ /* 0x000fe400078e0008 */
[----:B------:R-:W5:Y:S04]  /*0800*/  LDG.E R10, desc[UR6][R10.64] ;  /* 0x000000060a0a7981 */ /* 0x000f68000c1e1900 */
[----:B------:R-:W5:Y:S01]  /*0810*/  LDG.E R8, desc[UR6][R8.64] ;  /* 0x0000000608087981 */ /* 0x000f62000c1e1900 */
[----:B------:R-:W-:Y:S01]  /*0820*/  IADD3 R6, PT, PT, R6, 0x4, RZ ;  /* 0x0000000406067810 */ /* 0x000fe20007ffe0ff */
[----:B--2---:R-:W-:-:S04]  /*0830*/  FFMA R7, R7, R20, R12 ;  /* 0x0000001407077223 */ /* 0x004fc8000000000c */
[----:B---3--:R-:W-:-:S04]  /*0840*/  FFMA R7, R22, R19, R7 ;  /* 0x0000001316077223 */ /* 0x008fc80000000007 */
[----:B----4-:R-:W-:-:S04]  /*0850*/  FFMA R7, R14, R16, R7 ;  /* 0x000000100e077223 */ /* 0x010fc80000000007 */
[----:B-----5:R-:W-:-:S07]  /*0860*/  FFMA R12, R10, R8, R7 ;  /* 0x000000080a0c7223 */ /* 0x020fce0000000007 */
.L_x_3:
[----:B------:R-:W-:Y:S05]  /*0870*/  @!P1 BRA `(.L_x_0) ;  /* 0x0000000000749947 */ /* 0x000fea0003800000 */
[----:B------:R-:W0:Y:S01]  /*0880*/  LDC.64 R8, c[0x0][0x388] ;  /* 0x0000e200ff087b82 */ /* 0x000e220000000a00 */
[----:B------:R-:W-:Y:S02]  /*0890*/  ISETP.NE.AND P0, PT, R13, 0x1, PT ;  /* 0x000000010d00780c */ /* 0x000fe40003f05270 */
[----:B------:R-:W-:-:S04]  /*08a0*/  LOP3.LUT R4, R2, 0x1, RZ, 0xc0, !PT ;  /* 0x0000000102047812 */ /* 0x000fc800078ec0ff */
[----:B------:R-:W-:Y:S01]  /*08b0*/  ISETP.NE.U32.AND P1, PT, R4, 0x1, PT ;  /* 0x000000010400780c */ /* 0x000fe20003f25070 */
[----:B------:R-:W1:Y:S06]  /*08c0*/  LDC.64 R18, c[0x0][0x380] ;  /* 0x0000e000ff127b82 */ /* 0x000e6c0000000a00 */
[----:B------:R-:W-:Y:S02]  /*08d0*/  @P0 IMAD R7, R3, R2, R6 ;  /* 0x0000000203070224 */ /* 0x000fe400078e0206 */
[----:B------:R-:W2:Y:S01]  /*08e0*/  LDC.64 R10, c[0x0][0x380] ;  /* 0x0000e000ff0a7b82 */ /* 0x000ea20000000a00 */
[C---:B------:R-:W-:Y:S01]  /*08f0*/  @P0 IMAD R17, R6.reuse, R0, R5 ;  /* 0x0000000006110224 */ /* 0x040fe200078e0205 */
[----:B------:R-:W-:-:S02]  /*0900*/  @P0 IADD3 R6, PT, PT, R6, 0x2, RZ ;  /* 0x0000000206060810 */ /* 0x000fc40007ffe0ff */
[----:B------:R-:W-:Y:S02]  /*0910*/  @P0 IADD3 R13, PT, PT, R7, 0x1, RZ ;  /* 0x00000001070d0810 */ /* 0x000fe40007ffe0ff */
[C---:B------:R-:W-:Y:S02]  /*0920*/  @P0 IADD3 R23, PT, PT, R17.reuse, R0, RZ ;  /* 0x0000000011170210 */ /* 0x040fe40007ffe0ff */
[----:B------:R-:W3:Y:S01]  /*0930*/  LDC.64 R14, c[0x0][0x388] ;  /* 0x0000e200ff0e7b82 */ /* 0x000ee20000000a00 */
[----:B0-----:R-:W-:-:S04]  /*0940*/  @P0 IMAD.WIDE.U32 R16, R17, 0x4, R8 ;  /* 0x0000000411100825 */ /* 0x001fc800078e0008 */
[----:B------:R-:W-:Y:S02]  /*0950*/  @P0 IMAD.WIDE.U32 R8, R23, 0x4, R8 ;  /* 0x0000000417080825 */ /* 0x000fe400078e0008 */
[----:B------:R-:W4:Y:S02]  /*0960*/  @P0 LDG.E R16, desc[UR6][R16.64] ;  /* 0x0000000610100981 */ /* 0x000f24000c1e1900 */
[--C-:B-1----:R-:W-:Y:S02]  /*0970*/  @P0 IMAD.WIDE.U32 R20, R7, 0x4, R18.reuse ;  /* 0x0000000407140825 */ /* 0x102fe400078e0012 */
[----:B------:R-:W5:Y:S02]  /*0980*/  @P0 LDG.E R8, desc[UR6][R8.64] ;  /* 0x0000000608080981 */ /* 0x000f64000c1e1900 */
[----:B------:R-:W-:Y:S02]  /*0990*/  @P0 IMAD.WIDE.U32 R18, R13, 0x4, R18 ;  /* 0x000000040d120825 */ /* 0x000fe400078e0012 */
[----:B------:R-:W4:Y:S02]  /*09a0*/  @P0 LDG.E R7, desc[UR6][R20.64] ;  /* 0x0000000614070981 */ /* 0x000f24000c1e1900 */
[----:B------:R-:W-:-:S02]  /*09b0*/  @!P1 IMAD R13, R3, R2, R6 ;  /* 0x00000002030d9224 */ /* 0x000fc400078e0206 */
[----:B------:R-:W-:Y:S01]  /*09c0*/  @!P1 IMAD R23, R6, R0, R5 ;  /* 0x0000000006179224 */ /* 0x000fe200078e0205 */
[----:B------:R-:W5:Y:S01]  /*09d0*/  @P0 LDG.E R18, desc[UR6][R18.64] ;  /* 0x0000000612120981 */ /* 0x000f62000c1e1900 */
[----:B--2---:R-:W-:-:S04]  /*09e0*/  @!P1 IMAD.WIDE.U32 R10, R13, 0x4, R10 ;  /* 0x000000040d0a9825 */ /* 0x004fc800078e000a */
[----:B---3--:R-:W-:Y:S02]  /*09f0*/  @!P1 IMAD.WIDE.U32 R14, R23, 0x4, R14 ;  /* 0x00000004170e9825 */ /* 0x008fe400078e000e */
[----:B------:R-:W2:Y:S04]  /*0a00*/  @!P1 LDG.E R11, desc[UR6][R10.64] ;  /* 0x000000060a0b9981 */ /* 0x000ea8000c1e1900 */
[----:B------:R-:W2:Y:S01]  /*0a10*/  @!P1 LDG.E R14, desc[UR6][R14.64] ;  /* 0x000000060e0e9981 */ /* 0x000ea2000c1e1900 */
[----:B----4-:R-:W-:-:S04]  /*0a20*/  @P0 FFMA R7, R7, R16, R12 ;  /* 0x0000001007070223 */ /* 0x010fc8000000000c */
[----:B-----5:R-:W-:-:S04]  /*0a30*/  @P0 FFMA R12, R18, R8, R7 ;  /* 0x00000008120c0223 */ /* 0x020fc80000000007 */
[----:B--2---:R-:W-:-:S07]  /*0a40*/  @!P1 FFMA R12, R11, R14, R12 ;  /* 0x0000000e0b0c9223 */ /* 0x004fce000000000c */
.L_x_0:
[----:B------:R-:W0:Y:S01]  /*0a50*/  LDC.64 R6, c[0x0][0x390] ;  /* 0x0000e400ff067b82 */ /* 0x000e220000000a00 */
[----:B------:R-:W-:Y:S01]  /*0a60*/  IMAD R3, R3, R0, R5 ;  /* 0x0000000003037224 */ /* 0x000fe200078e0205 */
[----:B------:R-:W1:Y:S03]  /*0a70*/  LDCU.64 UR8, c[0x0][0x398] ;  /* 0x00007300ff0877ac */ /* 0x000e660008000a00 */
[----:B0-----:R-:W-:-:S05]  /*0a80*/  IMAD.WIDE.U32 R2, R3, 0x4, R6 ;  /* 0x0000000403027825 */ /* 0x001fca00078e0006 */
[----:B------:R-:W1:Y:S02]  /*0a90*/  LDG.E R0, desc[UR6][R2.64] ;  /* 0x0000000602007981 */ /* 0x000e64000c1e1900 */
[----:B-1----:R-:W-:-:S04]  /*0aa0*/  FMUL R5, R0, UR9 ;  /* 0x0000000900057c20 */ /* 0x002fc80008400000 */
[----:B------:R-:W-:-:S05]  /*0ab0*/  FFMA R5, R12, UR8, R5 ;  /* 0x000000080c057c23 */ /* 0x000fca0008000005 */
[----:B------:R-:W-:Y:S01]  /*0ac0*/  STG.E desc[UR6][R2.64], R5 ;  /* 0x0000000502007986 */ /* 0x000fe2000c101906 */
[----:B------:R-:W-:Y:S05]  /*0ad0*/  EXIT ;  /* 0x000000000000794d */ /* 0x000fea0003800000 */
.L_x_4:
[----:B------:R-:W-:-:S00]  /*0ae0*/  BRA `(.L_x_4) ;  /* 0xfffffffc00fc7947 */ /* 0x000fc0000383ffff */
[----:B------:R-:W-:-:S00]  /*0af0*/  NOP ;  /* 0x0000000000007918 */ /* 0x000fc00000000000 */
        /* <DEDUP_REMOVED lines=8> */
.L_x_5:


//--------------------- .nv.shared.reserved.0     --------------------------
	.section	.nv.shared.reserved.0,"aw",@nobits
	.weak		__nv_reservedSMEM_offset_0_alias
	.size		__nv_reservedSMEM_offset_0_alias, 0, 64
	.other		__nv_reservedSMEM_offset_0_alias,@"STO_CUDA_RESERVED_SHARED STV_DEFAULT"
__nv_reservedSMEM_offset_0_alias:
	.zero		0
	.zero		64


//--------------------- .nv.constant0._ZN5sgemm7kernels19sgemm_gmem_coalesceEPKfS2_Pfffjjj --------------------------
	.section	.nv.constant0._ZN5sgemm7kernels19sgemm_gmem_coalesceEPKfS2_Pfffjjj,"a",@progbits
	.sectionflags	@""
	.align	4
.nv.constant0._ZN5sgemm7kernels19sgemm_gmem_coalesceEPKfS2_Pfffjjj:
	.zero		940


//--------------------- SYMBOLS --------------------------

	.type		.nv.reservedSmem.offset0,@object
	.size		.nv.reservedSmem.offset0,0x4
